//
// Generated by NVIDIA NVVM Compiler
//
// Compiler Build ID: CL-36424714
// Cuda compilation tools, release 13.0, V13.0.88
// Based on NVVM 20.0.0
//

.version 9.0
.target sm_100
.address_size 64

	// .globl	_Z8calc_parifPfS_

.visible .entry _Z8calc_parifPfS_(
	.param .u32 _Z8calc_parifPfS__param_0,
	.param .f32 _Z8calc_parifPfS__param_1,
	.param .u64 .ptr .align 1 _Z8calc_parifPfS__param_2,
	.param .u64 .ptr .align 1 _Z8calc_parifPfS__param_3
)
{
	.reg .pred 	%p<2>;
	.reg .b32 	%r<6>;
	.reg .b32 	%f<5>;
	.reg .b64 	%rd<8>;

	ld.param.u32 	%r2, [_Z8calc_parifPfS__param_0];
	ld.param.f32 	%f1, [_Z8calc_parifPfS__param_1];
	ld.param.u64 	%rd1, [_Z8calc_parifPfS__param_2];
	ld.param.u64 	%rd2, [_Z8calc_parifPfS__param_3];
	mov.u32 	%r3, %ctaid.x;
	mov.u32 	%r4, %ntid.x;
	mov.u32 	%r5, %tid.x;
	mad.lo.s32 	%r1, %r3, %r4, %r5;
	setp.ge.s32 	%p1, %r1, %r2;
	@%p1 bra 	$L__BB0_2;
	cvta.to.global.u64 	%rd3, %rd1;
	cvta.to.global.u64 	%rd4, %rd2;
	mul.wide.s32 	%rd5, %r1, 4;
	add.s64 	%rd6, %rd3, %rd5;
	ld.global.f32 	%f2, [%rd6];
	add.s64 	%rd7, %rd4, %rd5;
	ld.global.f32 	%f3, [%rd7];
	fma.rn.f32 	%f4, %f1, %f2, %f3;
	st.global.f32 	[%rd7], %f4;
$L__BB0_2:
	ret;

}


// ===== COMPILED SASS (sm_100) =====

	.target	sm_100

	.elftype	@"ET_EXEC"


//--------------------- .note.nv.tkinfo           --------------------------
	.section	.note.nv.tkinfo,"",@"SHT_NOTE"
	.sectionflags	@"SHF_NOTE_NV_TKINFO"
	.tkinfo
        /*0018*/ 	.word	0x00000002
        /*0030*/ 	.string	""
        /*0030*/ 	.string	"ptxas"
        /*0030*/ 	.string	"Cuda compilation tools, release 13.0, V13.0.88"
        /*0030*/ 	.string	"Build cuda_13.0.r13.0/compiler.36424714_0"
        /*0030*/ 	.string	"-arch sm_100 -m 64 "



//--------------------- .note.nv.cuinfo           --------------------------
	.section	.note.nv.cuinfo,"",@"SHT_NOTE"
	.sectionflags	@"SHF_NOTE_NV_CUINFO"
        /*0018*/ 	.short	0x0002
        /*001a*/ 	.short	0x0064
        /*001c*/ 	.short	0x0082
	.zero		2


//--------------------- .nv.info                  --------------------------
	.section	.nv.info,"",@"SHT_CUDA_INFO"
	.align	4


	//----- nvinfo : EIATTR_REGCOUNT
	.align		4
        /*0000*/ 	.byte	0x04, 0x2f
        /*0002*/ 	.short	(.L_1 - .L_0)
	.align		4
.L_0:
        /*0004*/ 	.word	index@(_Z8calc_parifPfS_)
        /*0008*/ 	.word	0x0000000a


	//----- nvinfo : EIATTR_FRAME_SIZE
	.align		4
.L_1:
        /*000c*/ 	.byte	0x04, 0x11
        /*000e*/ 	.short	(.L_3 - .L_2)
	.align		4
.L_2:
        /*0010*/ 	.word	index@(_Z8calc_parifPfS_)
        /*0014*/ 	.word	0x00000000


	//----- nvinfo : EIATTR_MIN_STACK_SIZE
	.align		4
.L_3:
        /*0018*/ 	.byte	0x04, 0x12
        /*001a*/ 	.short	(.L_5 - .L_4)
	.align		4
.L_4:
        /*001c*/ 	.word	index@(_Z8calc_parifPfS_)
        /*0020*/ 	.word	0x00000000
.L_5:


//--------------------- .nv.compat                --------------------------
	.section	.nv.compat,"",@"SHT_CUDA_COMPAT_INFO"
	.align	4
        /*0000*/ 	.byte	0x02, 0x09, 0x00, 0x00, 0x02, 0x02, 0x01, 0x00, 0x02, 0x05, 0x05, 0x00, 0x03, 0x07, 0x01, 0x01
        /*0010*/ 	.byte	0x02, 0x03, 0x00, 0x00, 0x02, 0x06, 0x01, 0x00, 0x04, 0x0b, 0x08, 0x00, 0x09, 0x00, 0x00, 0x00
        /*0020*/ 	.byte	0x00, 0x00, 0x00, 0x00


//--------------------- .nv.info._Z8calc_parifPfS_ --------------------------
	.section	.nv.info._Z8calc_parifPfS_,"",@"SHT_CUDA_INFO"
	.sectionflags	@""
	.align	4


	//----- nvinfo : EIATTR_CUDA_API_VERSION
	.align		4
        /*0000*/ 	.byte	0x04, 0x37
        /*0002*/ 	.short	(.L_7 - .L_6)
.L_6:
        /*0004*/ 	.word	0x00000082


	//----- nvinfo : EIATTR_KPARAM_INFO
	.align		4
.L_7:
        /*0008*/ 	.byte	0x04, 0x17
        /*000a*/ 	.short	(.L_9 - .L_8)
.L_8:
        /*000c*/ 	.word	0x00000000
        /*0010*/ 	.short	0x0003
        /*0012*/ 	.short	0x0010
        /*0014*/ 	.byte	0x00, 0xf5, 0x21, 0x00


	//----- nvinfo : EIATTR_KPARAM_INFO
	.align		4
.L_9:
        /*0018*/ 	.byte	0x04, 0x17
        /*001a*/ 	.short	(.L_11 - .L_10)
.L_10:
        /*001c*/ 	.word	0x00000000
        /*0020*/ 	.short	0x0002
        /*0022*/ 	.short	0x0008
        /*0024*/ 	.byte	0x00, 0xf5, 0x21, 0x00


	//----- nvinfo : EIATTR_KPARAM_INFO
	.align		4
.L_11:
        /*0028*/ 	.byte	0x04, 0x17
        /*002a*/ 	.short	(.L_13 - .L_12)
.L_12:
        /*002c*/ 	.word	0x00000000
        /*0030*/ 	.short	0x0001
        /*0032*/ 	.short	0x0004
        /*0034*/ 	.byte	0x00, 0xf0, 0x11, 0x00


	//----- nvinfo : EIATTR_KPARAM_INFO
	.align		4
.L_13:
        /*0038*/ 	.byte	0x04, 0x17
        /*003a*/ 	.short	(.L_15 - .L_14)
.L_14:
        /*003c*/ 	.word	0x00000000
        /*0040*/ 	.short	0x0000
        /*0042*/ 	.short	0x0000
        /*0044*/ 	.byte	0x00, 0xf0, 0x11, 0x00


	//----- nvinfo : EIATTR_SPARSE_MMA_MASK
	.align		4
.L_15:
        /*0048*/ 	.byte	0x03, 0x50
        /*004a*/ 	.short	0x0000


	//----- nvinfo : EIATTR_MAXREG_COUNT
	.align		4
        /*004c*/ 	.byte	0x03, 0x1b
        /*004e*/ 	.short	0x00ff


	//----- nvinfo : EIATTR_MERCURY_ISA_VERSION
	.align		4
        /*0050*/ 	.byte	0x03, 0x5f
        /*0052*/ 	.short	0x0101


	//----- nvinfo : EIATTR_VRC_CTA_INIT_COUNT
	.align		4
        /*0054*/ 	.byte	0x02, 0x4a
	.zero		1
	.zero		1


	//----- nvinfo : EIATTR_EXIT_INSTR_OFFSETS
	.align		4
        /*0058*/ 	.byte	0x04, 0x1c
        /*005a*/ 	.short	(.L_17 - .L_16)


	//   ....[0]....
.L_16:
        /*005c*/ 	.word	0x00000070


	//   ....[1]....
        /*0060*/ 	.word	0x00000120


	//----- nvinfo : EIATTR_CBANK_PARAM_SIZE
	.align		4
.L_17:
        /*0064*/ 	.byte	0x03, 0x19
        /*0066*/ 	.short	0x0018


	//----- nvinfo : EIATTR_PARAM_CBANK
	.align		4
        /*0068*/ 	.byte	0x04, 0x0a
        /*006a*/ 	.short	(.L_19 - .L_18)
	.align		4
.L_18:
        /*006c*/ 	.word	index@(.nv.constant0._Z8calc_parifPfS_)
        /*0070*/ 	.short	0x0380
        /*0072*/ 	.short	0x0018


	//----- nvinfo : EIATTR_SW_WAR
	.align		4
.L_19:
        /*0074*/ 	.byte	0x04, 0x36
        /*0076*/ 	.short	(.L_21 - .L_20)
.L_20:
        /*0078*/ 	.word	0x00000008
.L_21:


//--------------------- .nv.callgraph             --------------------------
	.section	.nv.callgraph,"",@"SHT_CUDA_CALLGRAPH"
	.align	4
	.sectionentsize	8
	.align		4
        /*0000*/ 	.word	0x00000000
	.align		4
        /*0004*/ 	.word	0xffffffff
	.align		4
        /*0008*/ 	.word	0x00000000
	.align		4
        /*000c*/ 	.word	0xfffffffe
	.align		4
        /*0010*/ 	.word	0x00000000
	.align		4
        /*0014*/ 	.word	0xfffffffd
	.align		4
        /*0018*/ 	.word	0x00000000
	.align		4
        /*001c*/ 	.word	0xfffffffc


//--------------------- .text._Z8calc_parifPfS_   --------------------------
	.section	.text._Z8calc_parifPfS_,"ax",@progbits
	.align	128
        .global         _Z8calc_parifPfS_
        .type           _Z8calc_parifPfS_,@function
        .size           _Z8calc_parifPfS_,(.L_x_1 - _Z8calc_parifPfS_)
        .other          _Z8calc_parifPfS_,@"STO_CUDA_ENTRY STV_DEFAULT"
_Z8calc_parifPfS_:
.text._Z8calc_parifPfS_:
[----:B------:R-:W-:Y:S01]  /*0000*/  LDC R1, c[0x0][0x37c] ;  /* 0x0000df00ff017b82 */ /* 0x000fe20000000800 */
[----:B------:R-:W0:Y:S07]  /*0010*/  S2R R0, SR_TID.X ;  /* 0x0000000000007919 */ /* 0x000e2e0000002100 */
[----:B------:R-:W0:Y:S01]  /*0020*/  S2UR UR4, SR_CTAID.X ;  /* 0x00000000000479c3 */ /* 0x000e220000002500 */
[----:B------:R-:W1:Y:S07]  /*0030*/  LDCU UR5, c[0x0][0x380] ;  /* 0x00007000ff0577ac */ /* 0x000e6e0008000800 */
[----:B------:R-:W0:Y:S02]  /*0040*/  LDC R7, c[0x0][0x360] ;  /* 0x0000d800ff077b82 */ /* 0x000e240000000800 */
[----:B0-----:R-:W-:-:S05]  /*0050*/  IMAD R7, R7, UR4, R0 ;  /* 0x0000000407077c24 */ /* 0x001fca000f8e0200 */
[----:B-1----:R-:W-:-:S13]  /*0060*/  ISETP.GE.AND P0, PT, R7, UR5, PT ;  /* 0x0000000507007c0c */ /* 0x002fda000bf06270 */
[----:B------:R-:W-:Y:S05]  /*0070*/  @P0 EXIT ;  /* 0x000000000000094d */ /* 0x000fea0003800000 */
[----:B------:R-:W0:Y:S01]  /*0080*/  LDC.64 R2, c[0x0][0x388] ;  /* 0x0000e200ff027b82 */ /* 0x000e220000000a00 */
[----:B------:R-:W1:Y:S01]  /*0090*/  LDCU.64 UR4, c[0x0][0x358] ;  /* 0x00006b00ff0477ac */ /* 0x000e620008000a00 */
[----:B------:R-:W2:Y:S06]  /*00a0*/  LDCU UR6, c[0x0][0x384] ;  /* 0x00007080ff0677ac */ /* 0x000eac0008000800 */
[----:B------:R-:W3:Y:S01]  /*00b0*/  LDC.64 R4, c[0x0][0x390] ;  /* 0x0000e400ff047b82 */ /* 0x000ee20000000a00 */
[----:B0-----:R-:W-:-:S06]  /*00c0*/  IMAD.WIDE R2, R7, 0x4, R2 ;  /* 0x0000000407027825 */ /* 0x001fcc00078e0202 */
[----:B-1----:R-:W2:Y:S01]  /*00d0*/  LDG.E R2, desc[UR4][R2.64] ;  /* 0x0000000402027981 */ /* 0x002ea2000c1e1900 */
[----:B---3--:R-:W-:-:S05]  /*00e0*/  IMAD.WIDE R4, R7, 0x4, R4 ;  /* 0x0000000407047825 */ /* 0x008fca00078e0204 */
[----:B------:R-:W2:Y:S02]  /*00f0*/  LDG.E R7, desc[UR4][R4.64] ;  /* 0x0000000404077981 */ /* 0x000ea4000c1e1900 */
[----:B--2---:R-:W-:-:S05]  /*0100*/  FFMA R7, R2, UR6, R7 ;  /* 0x0000000602077c23 */ /* 0x004fca0008000007 */
[----:B------:R-:W-:Y:S01]  /*0110*/  STG.E desc[UR4][R4.64], R7 ;  /* 0x0000000704007986 */ /* 0x000fe2000c101904 */
[----:B------:R-:W-:Y:S05]  /*0120*/  EXIT ;  /* 0x000000000000794d */ /* 0x000fea0003800000 */
.L_x_0:
[----:B------:R-:W-:-:S00]  /*0130*/  BRA `(.L_x_0) ;  /* 0xfffffffc00fc7947 */ /* 0x000fc0000383ffff */
[----:B------:R-:W-:-:S00]  /*0140*/  NOP ;  /* 0x0000000000007918 */ /* 0x000fc00000000000 */
        /* <DEDUP_REMOVED lines=11> */
.L_x_1:


//--------------------- .nv.shared.reserved.0     --------------------------
	.section	.nv.shared.reserved.0,"aw",@nobits
	.weak		__nv_reservedSMEM_offset_0_alias
	.size		__nv_reservedSMEM_offset_0_alias, 0, 64
	.other		__nv_reservedSMEM_offset_0_alias,@"STO_CUDA_RESERVED_SHARED STV_DEFAULT"
__nv_reservedSMEM_offset_0_alias:
	.zero		0
	.zero		64


//--------------------- .nv.constant0._Z8calc_parifPfS_ --------------------------
	.section	.nv.constant0._Z8calc_parifPfS_,"a",@progbits
	.sectionflags	@""
	.align	4
.nv.constant0._Z8calc_parifPfS_:
	.zero		920


//--------------------- SYMBOLS --------------------------

	.type		.nv.reservedSmem.offset0,@object
	.size		.nv.reservedSmem.offset0,0x4
